	.headerflags	@"EF_CUDA_TEXMODE_UNIFIED EF_CUDA_64BIT_ADDRESS EF_CUDA_ACCELERATORS EF_CUDA_SM90 EF_CUDA_VIRTUAL_SM(EF_CUDA_SM90)"
	.elftype	@"ET_EXEC"


//--------------------- .nv.info                  --------------------------
	.section	.nv.info,"",@"SHT_CUDA_INFO"
	.align	4


	//----- nvinfo : EIATTR_REGCOUNT
	.align		4
        /*0000*/ 	.byte	0x04, 0x2f
        /*0002*/ 	.short	(.L_1 - .L_0)
	.align		4
.L_0:
        /*0004*/ 	.word	index@(triton_poi_fused_add_0)
        /*0008*/ 	.word	0x0000000a


	//----- nvinfo : EIATTR_MIN_STACK_SIZE
	.align		4
.L_1:
        /*000c*/ 	.byte	0x04, 0x12
        /*000e*/ 	.short	(.L_3 - .L_2)
	.align		4
.L_2:
        /*0010*/ 	.word	index@(triton_poi_fused_add_0)
        /*0014*/ 	.word	0x00000000


	//----- nvinfo : EIATTR_FRAME_SIZE
	.align		4
.L_3:
        /*0018*/ 	.byte	0x04, 0x11
        /*001a*/ 	.short	(.L_5 - .L_4)
	.align		4
.L_4:
        /*001c*/ 	.word	index@(triton_poi_fused_add_0)
        /*0020*/ 	.word	0x00000000


	//----- nvinfo : EIATTR_MIN_STACK_SIZE
	.align		4
.L_5:
        /*0024*/ 	.byte	0x04, 0x12
        /*0026*/ 	.short	(.L_7 - .L_6)
	.align		4
.L_6:
        /*0028*/ 	.word	index@(triton_poi_fused_add_0)
        /*002c*/ 	.word	0x00000000
.L_7:


//--------------------- .nv.info.triton_poi_fused_add_0 --------------------------
	.section	.nv.info.triton_poi_fused_add_0,"",@"SHT_CUDA_INFO"
	.sectionflags	@""
	.align	4


	//----- nvinfo : EIATTR_CUDA_API_VERSION
	.align		4
        /*0000*/ 	.byte	0x04, 0x37
        /*0002*/ 	.short	(.L_9 - .L_8)
.L_8:
        /*0004*/ 	.word	0x0000007c


	//----- nvinfo : EIATTR_KPARAM_INFO
	.align		4
.L_9:
        /*0008*/ 	.byte	0x04, 0x17
        /*000a*/ 	.short	(.L_11 - .L_10)
.L_10:
        /*000c*/ 	.word	0x00000000
        /*0010*/ 	.short	0x0002
        /*0012*/ 	.short	0x0010
        /*0014*/ 	.byte	0x00, 0xf0, 0x11, 0x00


	//----- nvinfo : EIATTR_KPARAM_INFO
	.align		4
.L_11:
        /*0018*/ 	.byte	0x04, 0x17
        /*001a*/ 	.short	(.L_13 - .L_12)
.L_12:
        /*001c*/ 	.word	0x00000000
        /*0020*/ 	.short	0x0001
        /*0022*/ 	.short	0x0008
        /*0024*/ 	.byte	0x00, 0xf4, 0x21, 0x00


	//----- nvinfo : EIATTR_KPARAM_INFO
	.align		4
.L_13:
        /*0028*/ 	.byte	0x04, 0x17
        /*002a*/ 	.short	(.L_15 - .L_14)
.L_14:
        /*002c*/ 	.word	0x00000000
        /*0030*/ 	.short	0x0000
        /*0032*/ 	.short	0x0000
        /*0034*/ 	.byte	0x00, 0xf4, 0x21, 0x00


	//----- nvinfo : EIATTR_SPARSE_MMA_MASK
	.align		4
.L_15:
        /*0038*/ 	.byte	0x03, 0x50
        /*003a*/ 	.short	0x0000


	//----- nvinfo : EIATTR_MAXREG_COUNT
	.align		4
        /*003c*/ 	.byte	0x03, 0x1b
        /*003e*/ 	.short	0x00ff


	//----- nvinfo : EIATTR_EXIT_INSTR_OFFSETS
	.align		4
        /*0040*/ 	.byte	0x04, 0x1c
        /*0042*/ 	.short	(.L_17 - .L_16)


	//   ....[0]....
.L_16:
        /*0044*/ 	.word	0x00000100


	//   ....[1]....
        /*0048*/ 	.word	0x00000120


	//----- nvinfo : EIATTR_REQNTID
	.align		4
.L_17:
        /*004c*/ 	.byte	0x04, 0x10
        /*004e*/ 	.short	(.L_19 - .L_18)
.L_18:
        /*0050*/ 	.word	0x00000080
        /*0054*/ 	.word	0x00000001
        /*0058*/ 	.word	0x00000001


	//----- nvinfo : EIATTR_CBANK_PARAM_SIZE
	.align		4
.L_19:
        /*005c*/ 	.byte	0x03, 0x19
        /*005e*/ 	.short	0x0014


	//----- nvinfo : EIATTR_PARAM_CBANK
	.align		4
        /*0060*/ 	.byte	0x04, 0x0a
        /*0062*/ 	.short	(.L_21 - .L_20)
	.align		4
.L_20:
        /*0064*/ 	.word	index@(.nv.constant0.triton_poi_fused_add_0)
        /*0068*/ 	.short	0x0210
        /*006a*/ 	.short	0x0014


	//----- nvinfo : EIATTR_SW_WAR
	.align		4
.L_21:
        /*006c*/ 	.byte	0x04, 0x36
        /*006e*/ 	.short	(.L_23 - .L_22)
.L_22:
        /*0070*/ 	.word	0x00000008
.L_23:


//--------------------- .nv.callgraph             --------------------------
	.section	.nv.callgraph,"",@"SHT_CUDA_CALLGRAPH"
	.align	4
	.sectionentsize	8
	.align		4
        /*0000*/ 	.word	0x00000000
	.align		4
        /*0004*/ 	.word	0xffffffff
	.align		4
        /*0008*/ 	.word	0x00000000
	.align		4
        /*000c*/ 	.word	0xfffffffe
	.align		4
        /*0010*/ 	.word	0x00000000
	.align		4
        /*0014*/ 	.word	0xfffffffd
	.align		4
        /*0018*/ 	.word	0x00000000
	.align		4
        /*001c*/ 	.word	0xfffffffc


//--------------------- .text.triton_poi_fused_add_0 --------------------------
	.section	.text.triton_poi_fused_add_0,"ax",@progbits
	.align	128
        .global         triton_poi_fused_add_0
        .type           triton_poi_fused_add_0,@function
        .size           triton_poi_fused_add_0,(.L_x_1 - triton_poi_fused_add_0)
        .other          triton_poi_fused_add_0,@"STO_CUDA_ENTRY STV_DEFAULT"
triton_poi_fused_add_0:
.text.triton_poi_fused_add_0:
[----:B------:R-:W0:Y:S02]  /*0000*/  LDC R1, c[0x0][0x28] ;  /* 0x00000a00ff017b82 */ /* 0x000e240000000800 */
[----:B------:R-:W1:Y:S01]  /*0010*/  S2R R0, SR_TID.X ;  /* 0x0000000000007919 */ /* 0x000e620000002100 */
[----:B------:R-:W2:Y:S01]  /*0020*/  LDC.64 R2, c[0x0][0x218] ;  /* 0x00008600ff027b82 */ /* 0x000ea20000000a00 */
[----:B------:R-:W-:Y:S01]  /*0030*/  ULDC.64 UR4, c[0x0][0x208] ;  /* 0x0000820000047ab9 */ /* 0x000fe20000000a00 */
[----:B------:R-:W3:Y:S06]  /*0040*/  S2R R7, SR_CTAID.X ;  /* 0x0000000000077919 */ /* 0x000eec0000002500 */
[----:B------:R-:W4:Y:S01]  /*0050*/  LDC.64 R4, c[0x0][0x210] ;  /* 0x00008400ff047b82 */ /* 0x000f220000000a00 */
[----:B-1----:R-:W-:-:S04]  /*0060*/  LOP3.LUT R0, R0, 0x7f, RZ, 0xc0, !PT ;  /* 0x0000007f00007812 */ /* 0x002fc800078ec0ff */
[----:B---3--:R-:W-:Y:S01]  /*0070*/  LEA R7, R7, R0, 0x7 ;  /* 0x0000000007077211 */ /* 0x008fe200078e38ff */
[----:B------:R-:W-:-:S03]  /*0080*/  HFMA2.MMA R0, -RZ, RZ, 0, 0 ;  /* 0x00000000ff007435 */ /* 0x000fc600000001ff */
[C---:B------:R-:W-:Y:S01]  /*0090*/  ISETP.GE.AND P0, PT, R7.reuse, 0x100, PT ;  /* 0x000001000700780c */ /* 0x040fe20003f06270 */
[----:B--2---:R-:W-:-:S04]  /*00a0*/  IMAD.WIDE R2, R7, 0x4, R2 ;  /* 0x0000000407027825 */ /* 0x004fc800078e0202 */
[----:B----4-:R-:W-:Y:S01]  /*00b0*/  IMAD.WIDE R4, R7, 0x4, R4 ;  /* 0x0000000407047825 */ /* 0x010fe200078e0204 */
[----:B------:R-:W-:-:S07]  /*00c0*/  MOV R7, RZ ;  /* 0x000000ff00077202 */ /* 0x000fce0000000f00 */
[----:B------:R-:W2:Y:S04]  /*00d0*/  @!P0 LDG.E R0, desc[UR4][R2.64] ;  /* 0x0000000402008981 */ /* 0x000ea8000c1e1900 */
[----:B------:R-:W2:Y:S02]  /*00e0*/  @!P0 LDG.E R7, desc[UR4][R4.64] ;  /* 0x0000000404078981 */ /* 0x000ea4000c1e1900 */
[----:B--2---:R-:W-:Y:S01]  /*00f0*/  FADD R7, R7, R0 ;  /* 0x0000000007077221 */ /* 0x004fe20000000000 */
[----:B------:R-:W-:Y:S06]  /*0100*/  @P0 EXIT ;  /* 0x000000000000094d */ /* 0x000fec0003800000 */
[----:B------:R-:W-:Y:S01]  /*0110*/  STG.E desc[UR4][R4.64], R7 ;  /* 0x0000000704007986 */ /* 0x000fe2000c101904 */
[----:B------:R-:W-:Y:S05]  /*0120*/  EXIT ;  /* 0x000000000000794d */ /* 0x000fea0003800000 */
.L_x_0:
[----:B------:R-:W-:-:S00]  /*0130*/  BRA `(.L_x_0) ;  /* 0xfffffffc00fc7947 */ /* 0x000fc0000383ffff */
[----:B------:R-:W-:-:S00]  /*0140*/  NOP ;  /* 0x0000000000007918 */ /* 0x000fc00000000000 */
        /* <DEDUP_REMOVED lines=11> */
.L_x_1:


//--------------------- .nv.constant0.triton_poi_fused_add_0 --------------------------
	.section	.nv.constant0.triton_poi_fused_add_0,"a",@progbits
	.sectionflags	@""
	.align	4
.nv.constant0.triton_poi_fused_add_0:
	.zero		548
